	.headerflags	@"EF_CUDA_TEXMODE_UNIFIED EF_CUDA_64BIT_ADDRESS EF_CUDA_ACCELERATORS EF_CUDA_SM90 EF_CUDA_VIRTUAL_SM(EF_CUDA_SM90)"
	.elftype	@"ET_EXEC"


//--------------------- .nv.info                  --------------------------
	.section	.nv.info,"",@"SHT_CUDA_INFO"
	.align	4


	//----- nvinfo : EIATTR_REGCOUNT
	.align		4
        /*0000*/ 	.byte	0x04, 0x2f
        /*0002*/ 	.short	(.L_1 - .L_0)
	.align		4
.L_0:
        /*0004*/ 	.word	index@(triton_poi_fused_max_pool2d_with_indices_34)
        /*0008*/ 	.word	0x00000010


	//----- nvinfo : EIATTR_MIN_STACK_SIZE
	.align		4
.L_1:
        /*000c*/ 	.byte	0x04, 0x12
        /*000e*/ 	.short	(.L_3 - .L_2)
	.align		4
.L_2:
        /*0010*/ 	.word	index@(triton_poi_fused_max_pool2d_with_indices_34)
        /*0014*/ 	.word	0x00000000


	//----- nvinfo : EIATTR_FRAME_SIZE
	.align		4
.L_3:
        /*0018*/ 	.byte	0x04, 0x11
        /*001a*/ 	.short	(.L_5 - .L_4)
	.align		4
.L_4:
        /*001c*/ 	.word	index@(triton_poi_fused_max_pool2d_with_indices_34)
        /*0020*/ 	.word	0x00000000


	//----- nvinfo : EIATTR_MIN_STACK_SIZE
	.align		4
.L_5:
        /*0024*/ 	.byte	0x04, 0x12
        /*0026*/ 	.short	(.L_7 - .L_6)
	.align		4
.L_6:
        /*0028*/ 	.word	index@(triton_poi_fused_max_pool2d_with_indices_34)
        /*002c*/ 	.word	0x00000000
.L_7:


//--------------------- .nv.info.triton_poi_fused_max_pool2d_with_indices_34 --------------------------
	.section	.nv.info.triton_poi_fused_max_pool2d_with_indices_34,"",@"SHT_CUDA_INFO"
	.sectionflags	@""
	.align	4


	//----- nvinfo : EIATTR_CUDA_API_VERSION
	.align		4
        /*0000*/ 	.byte	0x04, 0x37
        /*0002*/ 	.short	(.L_9 - .L_8)
.L_8:
        /*0004*/ 	.word	0x0000007c


	//----- nvinfo : EIATTR_KPARAM_INFO
	.align		4
.L_9:
        /*0008*/ 	.byte	0x04, 0x17
        /*000a*/ 	.short	(.L_11 - .L_10)
.L_10:
        /*000c*/ 	.word	0x00000000
        /*0010*/ 	.short	0x0002
        /*0012*/ 	.short	0x0010
        /*0014*/ 	.byte	0x00, 0xf0, 0x11, 0x00


	//----- nvinfo : EIATTR_KPARAM_INFO
	.align		4
.L_11:
        /*0018*/ 	.byte	0x04, 0x17
        /*001a*/ 	.short	(.L_13 - .L_12)
.L_12:
        /*001c*/ 	.word	0x00000000
        /*0020*/ 	.short	0x0001
        /*0022*/ 	.short	0x0008
        /*0024*/ 	.byte	0x00, 0xf4, 0x21, 0x00


	//----- nvinfo : EIATTR_KPARAM_INFO
	.align		4
.L_13:
        /*0028*/ 	.byte	0x04, 0x17
        /*002a*/ 	.short	(.L_15 - .L_14)
.L_14:
        /*002c*/ 	.word	0x00000000
        /*0030*/ 	.short	0x0000
        /*0032*/ 	.short	0x0000
        /*0034*/ 	.byte	0x00, 0xf4, 0x21, 0x00


	//----- nvinfo : EIATTR_SPARSE_MMA_MASK
	.align		4
.L_15:
        /*0038*/ 	.byte	0x03, 0x50
        /*003a*/ 	.short	0x0000


	//----- nvinfo : EIATTR_MAXREG_COUNT
	.align		4
        /*003c*/ 	.byte	0x03, 0x1b
        /*003e*/ 	.short	0x00ff


	//----- nvinfo : EIATTR_EXIT_INSTR_OFFSETS
	.align		4
        /*0040*/ 	.byte	0x04, 0x1c
        /*0042*/ 	.short	(.L_17 - .L_16)


	//   ....[0]....
.L_16:
        /*0044*/ 	.word	0x000002d0


	//   ....[1]....
        /*0048*/ 	.word	0x000002f0


	//----- nvinfo : EIATTR_REQNTID
	.align		4
.L_17:
        /*004c*/ 	.byte	0x04, 0x10
        /*004e*/ 	.short	(.L_19 - .L_18)
.L_18:
        /*0050*/ 	.word	0x00000080
        /*0054*/ 	.word	0x00000001
        /*0058*/ 	.word	0x00000001


	//----- nvinfo : EIATTR_CBANK_PARAM_SIZE
	.align		4
.L_19:
        /*005c*/ 	.byte	0x03, 0x19
        /*005e*/ 	.short	0x0014


	//----- nvinfo : EIATTR_PARAM_CBANK
	.align		4
        /*0060*/ 	.byte	0x04, 0x0a
        /*0062*/ 	.short	(.L_21 - .L_20)
	.align		4
.L_20:
        /*0064*/ 	.word	index@(.nv.constant0.triton_poi_fused_max_pool2d_with_indices_34)
        /*0068*/ 	.short	0x0210
        /*006a*/ 	.short	0x0014


	//----- nvinfo : EIATTR_SW_WAR
	.align		4
.L_21:
        /*006c*/ 	.byte	0x04, 0x36
        /*006e*/ 	.short	(.L_23 - .L_22)
.L_22:
        /*0070*/ 	.word	0x00000008
.L_23:


//--------------------- .nv.callgraph             --------------------------
	.section	.nv.callgraph,"",@"SHT_CUDA_CALLGRAPH"
	.align	4
	.sectionentsize	8
	.align		4
        /*0000*/ 	.word	0x00000000
	.align		4
        /*0004*/ 	.word	0xffffffff
	.align		4
        /*0008*/ 	.word	0x00000000
	.align		4
        /*000c*/ 	.word	0xfffffffe
	.align		4
        /*0010*/ 	.word	0x00000000
	.align		4
        /*0014*/ 	.word	0xfffffffd
	.align		4
        /*0018*/ 	.word	0x00000000
	.align		4
        /*001c*/ 	.word	0xfffffffc


//--------------------- .text.triton_poi_fused_max_pool2d_with_indices_34 --------------------------
	.section	.text.triton_poi_fused_max_pool2d_with_indices_34,"ax",@progbits
	.align	128
        .global         triton_poi_fused_max_pool2d_with_indices_34
        .type           triton_poi_fused_max_pool2d_with_indices_34,@function
        .size           triton_poi_fused_max_pool2d_with_indices_34,(.L_x_1 - triton_poi_fused_max_pool2d_with_indices_34)
        .other          triton_poi_fused_max_pool2d_with_indices_34,@"STO_CUDA_ENTRY STV_DEFAULT"
triton_poi_fused_max_pool2d_with_indices_34:
.text.triton_poi_fused_max_pool2d_with_indices_34:
[----:B------:R-:W0:Y:S02]  /*0000*/  LDC R1, c[0x0][0x28] ;  /* 0x00000a00ff017b82 */ /* 0x000e240000000800 */
[----:B------:R-:W1:Y:S01]  /*0010*/  S2R R0, SR_TID.X ;  /* 0x0000000000007919 */ /* 0x000e620000002100 */
[----:B------:R-:W-:Y:S01]  /*0020*/  IMAD.MOV.U32 R10, RZ, RZ, RZ ;  /* 0x000000ffff0a7224 */ /* 0x000fe200078e00ff */
[----:B------:R-:W-:Y:S01]  /*0030*/  CS2R R12, SRZ ;  /* 0x00000000000c7805 */ /* 0x000fe2000001ff00 */
[----:B------:R-:W-:Y:S01]  /*0040*/  ULDC.64 UR4, c[0x0][0x208] ;  /* 0x0000820000047ab9 */ /* 0x000fe20000000a00 */
[----:B------:R-:W2:Y:S01]  /*0050*/  S2R R3, SR_CTAID.X ;  /* 0x0000000000037919 */ /* 0x000ea20000002500 */
[----:B------:R-:W-:Y:S01]  /*0060*/  ULDC.64 UR6, c[0x0][0x218] ;  /* 0x0000860000067ab9 */ /* 0x000fe20000000a00 */
[----:B-1----:R-:W-:-:S05]  /*0070*/  LOP3.LUT R0, R0, 0x7f, RZ, 0xc0, !PT ;  /* 0x0000007f00007812 */ /* 0x002fca00078ec0ff */
[----:B--2---:R-:W-:Y:S02]  /*0080*/  IMAD R0, R3, 0x80, R0 ;  /* 0x0000008003007824 */ /* 0x004fe400078e0200 */
[----:B------:R-:W1:Y:S02]  /*0090*/  LDC.64 R2, c[0x0][0x210] ;  /* 0x00008400ff027b82 */ /* 0x000e640000000a00 */
[C---:B------:R-:W-:Y:S01]  /*00a0*/  IMAD.HI R4, R0.reuse, 0x30c30c31, RZ ;  /* 0x30c30c3100047827 */ /* 0x040fe200078e02ff */
[----:B------:R-:W-:-:S04]  /*00b0*/  ISETP.GE.AND P0, PT, R0, 0x2a00, PT ;  /* 0x00002a000000780c */ /* 0x000fc80003f06270 */
[----:B------:R-:W-:-:S04]  /*00c0*/  SHF.R.U32.HI R5, RZ, 0x1f, R4 ;  /* 0x0000001fff057819 */ /* 0x000fc80000011604 */
[CC--:B------:R-:W-:Y:S02]  /*00d0*/  LEA.HI.SX32 R7, R4.reuse, R5.reuse, 0x1d ;  /* 0x0000000504077211 */ /* 0x0c0fe400078feaff */
[----:B------:R-:W-:Y:S02]  /*00e0*/  LEA.HI.SX32 R5, R4, R5, 0x1a ;  /* 0x0000000504057211 */ /* 0x000fe400078fd2ff */
[C---:B------:R-:W-:Y:S01]  /*00f0*/  LEA.HI R6, R7.reuse, R7, RZ, 0x3 ;  /* 0x0000000707067211 */ /* 0x040fe200078f18ff */
[----:B------:R-:W-:-:S03]  /*0100*/  IMAD R4, R7, -0x2a, R0 ;  /* 0xffffffd607047824 */ /* 0x000fc600078e0200 */
[----:B------:R-:W-:Y:S01]  /*0110*/  LOP3.LUT R6, R6, 0xfffffff8, RZ, 0xc0, !PT ;  /* 0xfffffff806067812 */ /* 0x000fe200078ec0ff */
[----:B------:R-:W-:-:S04]  /*0120*/  IMAD R5, R5, 0x540, R4 ;  /* 0x0000054005057824 */ /* 0x000fc800078e0204 */
[----:B------:R-:W-:-:S04]  /*0130*/  IMAD.IADD R6, R7, 0x1, -R6 ;  /* 0x0000000107067824 */ /* 0x000fc800078e0a06 */
[----:B------:R-:W-:-:S04]  /*0140*/  IMAD R11, R6, 0x54, R5 ;  /* 0x00000054060b7824 */ /* 0x000fc800078e0205 */
[C---:B------:R-:W-:Y:S02]  /*0150*/  VIADD R7, R11.reuse, 0x2a ;  /* 0x0000002a0b077836 */ /* 0x040fe40000000000 */
[----:B-1----:R-:W-:-:S04]  /*0160*/  IMAD.WIDE R4, R11, 0x4, R2 ;  /* 0x000000040b047825 */ /* 0x002fc800078e0202 */
[--C-:B------:R-:W-:Y:S01]  /*0170*/  IMAD.WIDE R6, R7, 0x4, R2.reuse ;  /* 0x0000000407067825 */ /* 0x100fe200078e0202 */
[----:B------:R-:W2:Y:S03]  /*0180*/  @!P0 LDG.E R10, desc[UR4][R4.64] ;  /* 0x00000004040a8981 */ /* 0x000ea6000c1e1900 */
[----:B------:R-:W-:Y:S01]  /*0190*/  VIADD R9, R11, 0x2a0 ;  /* 0x000002a00b097836 */ /* 0x000fe20000000000 */
[----:B------:R-:W2:Y:S03]  /*01a0*/  @!P0 LDG.E R13, desc[UR4][R6.64] ;  /* 0x00000004060d8981 */ /* 0x000ea6000c1e1900 */
[----:B------:R-:W-:-:S05]  /*01b0*/  IMAD.WIDE R8, R9, 0x4, R2 ;  /* 0x0000000409087825 */ /* 0x000fca00078e0202 */
[----:B------:R-:W3:Y:S01]  /*01c0*/  @!P0 LDG.E R12, desc[UR4][R8.64] ;  /* 0x00000004080c8981 */ /* 0x000ee2000c1e1900 */
[----:B------:R-:W-:-:S04]  /*01d0*/  VIADD R11, R11, 0x2ca ;  /* 0x000002ca0b0b7836 */ /* 0x000fc80000000000 */
[----:B------:R-:W-:-:S04]  /*01e0*/  IMAD.WIDE R2, R11, 0x4, R2 ;  /* 0x000000040b027825 */ /* 0x000fc800078e0202 */
[----:B------:R-:W-:-:S06]  /*01f0*/  IMAD.MOV.U32 R11, RZ, RZ, RZ ;  /* 0x000000ffff0b7224 */ /* 0x000fcc00078e00ff */
[----:B------:R-:W4:Y:S01]  /*0200*/  @!P0 LDG.E R11, desc[UR4][R2.64] ;  /* 0x00000004020b8981 */ /* 0x000f22000c1e1900 */
[C---:B--2---:R-:W-:Y:S02]  /*0210*/  FSETP.GT.AND P1, PT, R13.reuse, R10, PT ;  /* 0x0000000a0d00720b */ /* 0x044fe40003f24000 */
[----:B------:R-:W-:Y:S02]  /*0220*/  FSETP.NAN.AND P3, PT, R13, R13, PT ;  /* 0x0000000d0d00720b */ /* 0x000fe40003f68000 */
[----:B---3--:R-:W-:-:S09]  /*0230*/  FSETP.NAN.AND P2, PT, R12, R12, PT ;  /* 0x0000000c0c00720b */ /* 0x008fd20003f48000 */
[----:B------:R-:W-:-:S04]  /*0240*/  @!P1 FSEL R13, R13, R10, P3 ;  /* 0x0000000a0d0d9208 */ /* 0x000fc80001800000 */
[----:B------:R-:W-:Y:S02]  /*0250*/  FSETP.GEU.AND P3, PT, R13, R12, PT ;  /* 0x0000000c0d00720b */ /* 0x000fe40003f6e000 */
[----:B------:R-:W-:Y:S02]  /*0260*/  SEL R5, RZ, 0x1, !P1 ;  /* 0x00000001ff057807 */ /* 0x000fe40004800000 */
[----:B------:R-:W-:Y:S02]  /*0270*/  @!P2 FSEL R12, R12, R13, !P3 ;  /* 0x0000000d0c0ca208 */ /* 0x000fe40005800000 */
[----:B------:R-:W-:Y:S02]  /*0280*/  IADD3 R4, P2, R0, UR6, RZ ;  /* 0x0000000600047c10 */ /* 0x000fe4000ff5e0ff */
[----:B------:R-:W-:Y:S02]  /*0290*/  SEL R6, R5, 0x2, P3 ;  /* 0x0000000205067807 */ /* 0x000fe40001800000 */
[----:B----4-:R-:W-:-:S02]  /*02a0*/  FSETP.GEU.AND P1, PT, R12, R11, PT ;  /* 0x0000000b0c00720b */ /* 0x010fc40003f2e000 */
[----:B------:R-:W-:Y:S02]  /*02b0*/  LEA.HI.X.SX32 R5, R0, UR7, 0x1, P2 ;  /* 0x0000000700057c11 */ /* 0x000fe400090f0eff */
[----:B------:R-:W-:Y:S01]  /*02c0*/  SEL R3, R6, 0x3, P1 ;  /* 0x0000000306037807 */ /* 0x000fe20000800000 */
[----:B------:R-:W-:Y:S08]  /*02d0*/  @P0 EXIT ;  /* 0x000000000000094d */ /* 0x000ff00003800000 */
[----:B------:R-:W-:Y:S01]  /*02e0*/  STG.E.U8 desc[UR4][R4.64], R3 ;  /* 0x0000000304007986 */ /* 0x000fe2000c101104 */
[----:B------:R-:W-:Y:S05]  /*02f0*/  EXIT ;  /* 0x000000000000794d */ /* 0x000fea0003800000 */
.L_x_0:
[----:B------:R-:W-:-:S00]  /*0300*/  BRA `(.L_x_0) ;  /* 0xfffffffc00fc7947 */ /* 0x000fc0000383ffff */
[----:B------:R-:W-:-:S00]  /*0310*/  NOP ;  /* 0x0000000000007918 */ /* 0x000fc00000000000 */
        /* <DEDUP_REMOVED lines=14> */
.L_x_1:


//--------------------- .nv.constant0.triton_poi_fused_max_pool2d_with_indices_34 --------------------------
	.section	.nv.constant0.triton_poi_fused_max_pool2d_with_indices_34,"a",@progbits
	.sectionflags	@""
	.align	4
.nv.constant0.triton_poi_fused_max_pool2d_with_indices_34:
	.zero		548
